//
// Generated by NVIDIA NVVM Compiler
//
// Compiler Build ID: CL-36424714
// Cuda compilation tools, release 13.0, V13.0.88
// Based on NVVM 20.0.0
//

.version 9.0
.target sm_100
.address_size 64

	// .globl	_Z28sparseMatrixVectorProductGPUPKfPKiS2_S0_Pfi

.visible .entry _Z28sparseMatrixVectorProductGPUPKfPKiS2_S0_Pfi(
	.param .u64 .ptr .align 1 _Z28sparseMatrixVectorProductGPUPKfPKiS2_S0_Pfi_param_0,
	.param .u64 .ptr .align 1 _Z28sparseMatrixVectorProductGPUPKfPKiS2_S0_Pfi_param_1,
	.param .u64 .ptr .align 1 _Z28sparseMatrixVectorProductGPUPKfPKiS2_S0_Pfi_param_2,
	.param .u64 .ptr .align 1 _Z28sparseMatrixVectorProductGPUPKfPKiS2_S0_Pfi_param_3,
	.param .u64 .ptr .align 1 _Z28sparseMatrixVectorProductGPUPKfPKiS2_S0_Pfi_param_4,
	.param .u32 _Z28sparseMatrixVectorProductGPUPKfPKiS2_S0_Pfi_param_5
)
{


	ret;

}


// ===== COMPILED SASS (sm_100) =====

	.target	sm_100

	.elftype	@"ET_EXEC"


//--------------------- .note.nv.tkinfo           --------------------------
	.section	.note.nv.tkinfo,"",@"SHT_NOTE"
	.sectionflags	@"SHF_NOTE_NV_TKINFO"
	.tkinfo
        /*0018*/ 	.word	0x00000002
        /*0030*/ 	.string	""
        /*0030*/ 	.string	"ptxas"
        /*0030*/ 	.string	"Cuda compilation tools, release 13.0, V13.0.88"
        /*0030*/ 	.string	"Build cuda_13.0.r13.0/compiler.36424714_0"
        /*0030*/ 	.string	"-arch sm_100 -m 64 "



//--------------------- .note.nv.cuinfo           --------------------------
	.section	.note.nv.cuinfo,"",@"SHT_NOTE"
	.sectionflags	@"SHF_NOTE_NV_CUINFO"
        /*0018*/ 	.short	0x0002
        /*001a*/ 	.short	0x0064
        /*001c*/ 	.short	0x0082
	.zero		2


//--------------------- .nv.info                  --------------------------
	.section	.nv.info,"",@"SHT_CUDA_INFO"
	.align	4


	//----- nvinfo : EIATTR_REGCOUNT
	.align		4
        /*0000*/ 	.byte	0x04, 0x2f
        /*0002*/ 	.short	(.L_1 - .L_0)
	.align		4
.L_0:
        /*0004*/ 	.word	index@(_Z28sparseMatrixVectorProductGPUPKfPKiS2_S0_Pfi)
        /*0008*/ 	.word	0x00000004


	//----- nvinfo : EIATTR_FRAME_SIZE
	.align		4
.L_1:
        /*000c*/ 	.byte	0x04, 0x11
        /*000e*/ 	.short	(.L_3 - .L_2)
	.align		4
.L_2:
        /*0010*/ 	.word	index@(_Z28sparseMatrixVectorProductGPUPKfPKiS2_S0_Pfi)
        /*0014*/ 	.word	0x00000000


	//----- nvinfo : EIATTR_MIN_STACK_SIZE
	.align		4
.L_3:
        /*0018*/ 	.byte	0x04, 0x12
        /*001a*/ 	.short	(.L_5 - .L_4)
	.align		4
.L_4:
        /*001c*/ 	.word	index@(_Z28sparseMatrixVectorProductGPUPKfPKiS2_S0_Pfi)
        /*0020*/ 	.word	0x00000000
.L_5:


//--------------------- .nv.compat                --------------------------
	.section	.nv.compat,"",@"SHT_CUDA_COMPAT_INFO"
	.align	4
        /*0000*/ 	.byte	0x02, 0x09, 0x00, 0x00, 0x02, 0x02, 0x01, 0x00, 0x02, 0x05, 0x05, 0x00, 0x03, 0x07, 0x01, 0x01
        /*0010*/ 	.byte	0x02, 0x03, 0x00, 0x00, 0x02, 0x06, 0x01, 0x00, 0x04, 0x0b, 0x08, 0x00, 0x09, 0x00, 0x00, 0x00
        /*0020*/ 	.byte	0x00, 0x00, 0x00, 0x00


//--------------------- .nv.info._Z28sparseMatrixVectorProductGPUPKfPKiS2_S0_Pfi --------------------------
	.section	.nv.info._Z28sparseMatrixVectorProductGPUPKfPKiS2_S0_Pfi,"",@"SHT_CUDA_INFO"
	.sectionflags	@""
	.align	4


	//----- nvinfo : EIATTR_CUDA_API_VERSION
	.align		4
        /*0000*/ 	.byte	0x04, 0x37
        /*0002*/ 	.short	(.L_7 - .L_6)
.L_6:
        /*0004*/ 	.word	0x00000082


	//----- nvinfo : EIATTR_KPARAM_INFO
	.align		4
.L_7:
        /*0008*/ 	.byte	0x04, 0x17
        /*000a*/ 	.short	(.L_9 - .L_8)
.L_8:
        /*000c*/ 	.word	0x00000000
        /*0010*/ 	.short	0x0005
        /*0012*/ 	.short	0x0028
        /*0014*/ 	.byte	0x00, 0xf0, 0x11, 0x00


	//----- nvinfo : EIATTR_KPARAM_INFO
	.align		4
.L_9:
        /*0018*/ 	.byte	0x04, 0x17
        /*001a*/ 	.short	(.L_11 - .L_10)
.L_10:
        /*001c*/ 	.word	0x00000000
        /*0020*/ 	.short	0x0004
        /*0022*/ 	.short	0x0020
        /*0024*/ 	.byte	0x00, 0xf5, 0x21, 0x00


	//----- nvinfo : EIATTR_KPARAM_INFO
	.align		4
.L_11:
        /*0028*/ 	.byte	0x04, 0x17
        /*002a*/ 	.short	(.L_13 - .L_12)
.L_12:
        /*002c*/ 	.word	0x00000000
        /*0030*/ 	.short	0x0003
        /*0032*/ 	.short	0x0018
        /*0034*/ 	.byte	0x00, 0xf5, 0x21, 0x00


	//----- nvinfo : EIATTR_KPARAM_INFO
	.align		4
.L_13:
        /*0038*/ 	.byte	0x04, 0x17
        /*003a*/ 	.short	(.L_15 - .L_14)
.L_14:
        /*003c*/ 	.word	0x00000000
        /*0040*/ 	.short	0x0002
        /*0042*/ 	.short	0x0010
        /*0044*/ 	.byte	0x00, 0xf5, 0x21, 0x00


	//----- nvinfo : EIATTR_KPARAM_INFO
	.align		4
.L_15:
        /*0048*/ 	.byte	0x04, 0x17
        /*004a*/ 	.short	(.L_17 - .L_16)
.L_16:
        /*004c*/ 	.word	0x00000000
        /*0050*/ 	.short	0x0001
        /*0052*/ 	.short	0x0008
        /*0054*/ 	.byte	0x00, 0xf5, 0x21, 0x00


	//----- nvinfo : EIATTR_KPARAM_INFO
	.align		4
.L_17:
        /*0058*/ 	.byte	0x04, 0x17
        /*005a*/ 	.short	(.L_19 - .L_18)
.L_18:
        /*005c*/ 	.word	0x00000000
        /*0060*/ 	.short	0x0000
        /*0062*/ 	.short	0x0000
        /*0064*/ 	.byte	0x00, 0xf5, 0x21, 0x00


	//----- nvinfo : EIATTR_SPARSE_MMA_MASK
	.align		4
.L_19:
        /*0068*/ 	.byte	0x03, 0x50
        /*006a*/ 	.short	0x0000


	//----- nvinfo : EIATTR_MAXREG_COUNT
	.align		4
        /*006c*/ 	.byte	0x03, 0x1b
        /*006e*/ 	.short	0x00ff


	//----- nvinfo : EIATTR_MERCURY_ISA_VERSION
	.align		4
        /*0070*/ 	.byte	0x03, 0x5f
        /*0072*/ 	.short	0x0101


	//----- nvinfo : EIATTR_VRC_CTA_INIT_COUNT
	.align		4
        /*0074*/ 	.byte	0x02, 0x4a
	.zero		1
	.zero		1


	//----- nvinfo : EIATTR_EXIT_INSTR_OFFSETS
	.align		4
        /*0078*/ 	.byte	0x04, 0x1c
        /*007a*/ 	.short	(.L_21 - .L_20)


	//   ....[0]....
.L_20:
        /*007c*/ 	.word	0x00000010


	//----- nvinfo : EIATTR_CBANK_PARAM_SIZE
	.align		4
.L_21:
        /*0080*/ 	.byte	0x03, 0x19
        /*0082*/ 	.short	0x002c


	//----- nvinfo : EIATTR_PARAM_CBANK
	.align		4
        /*0084*/ 	.byte	0x04, 0x0a
        /*0086*/ 	.short	(.L_23 - .L_22)
	.align		4
.L_22:
        /*0088*/ 	.word	index@(.nv.constant0._Z28sparseMatrixVectorProductGPUPKfPKiS2_S0_Pfi)
        /*008c*/ 	.short	0x0380
        /*008e*/ 	.short	0x002c


	//----- nvinfo : EIATTR_SW_WAR
	.align		4
.L_23:
        /*0090*/ 	.byte	0x04, 0x36
        /*0092*/ 	.short	(.L_25 - .L_24)
.L_24:
        /*0094*/ 	.word	0x00000008
.L_25:


//--------------------- .nv.callgraph             --------------------------
	.section	.nv.callgraph,"",@"SHT_CUDA_CALLGRAPH"
	.align	4
	.sectionentsize	8
	.align		4
        /*0000*/ 	.word	0x00000000
	.align		4
        /*0004*/ 	.word	0xffffffff
	.align		4
        /*0008*/ 	.word	0x00000000
	.align		4
        /*000c*/ 	.word	0xfffffffe
	.align		4
        /*0010*/ 	.word	0x00000000
	.align		4
        /*0014*/ 	.word	0xfffffffd
	.align		4
        /*0018*/ 	.word	0x00000000
	.align		4
        /*001c*/ 	.word	0xfffffffc


//--------------------- .text._Z28sparseMatrixVectorProductGPUPKfPKiS2_S0_Pfi --------------------------
	.section	.text._Z28sparseMatrixVectorProductGPUPKfPKiS2_S0_Pfi,"ax",@progbits
	.align	128
        .global         _Z28sparseMatrixVectorProductGPUPKfPKiS2_S0_Pfi
        .type           _Z28sparseMatrixVectorProductGPUPKfPKiS2_S0_Pfi,@function
        .size           _Z28sparseMatrixVectorProductGPUPKfPKiS2_S0_Pfi,(.L_x_1 - _Z28sparseMatrixVectorProductGPUPKfPKiS2_S0_Pfi)
        .other          _Z28sparseMatrixVectorProductGPUPKfPKiS2_S0_Pfi,@"STO_CUDA_ENTRY STV_DEFAULT"
_Z28sparseMatrixVectorProductGPUPKfPKiS2_S0_Pfi:
.text._Z28sparseMatrixVectorProductGPUPKfPKiS2_S0_Pfi:
[----:B------:R-:W-:Y:S01]  /*0000*/  LDC R1, c[0x0][0x37c] ;  /* 0x0000df00ff017b82 */ /* 0x000fe20000000800 */
[----:B------:R-:W-:Y:S05]  /*0010*/  EXIT ;  /* 0x000000000000794d */ /* 0x000fea0003800000 */
.L_x_0:
[----:B------:R-:W-:-:S00]  /*0020*/  BRA `(.L_x_0) ;  /* 0xfffffffc00fc7947 */ /* 0x000fc0000383ffff */
[----:B------:R-:W-:-:S00]  /*0030*/  NOP ;  /* 0x0000000000007918 */ /* 0x000fc00000000000 */
        /* <DEDUP_REMOVED lines=12> */
.L_x_1:


//--------------------- .nv.shared.reserved.0     --------------------------
	.section	.nv.shared.reserved.0,"aw",@nobits
	.weak		__nv_reservedSMEM_offset_0_alias
	.size		__nv_reservedSMEM_offset_0_alias, 0, 64
	.other		__nv_reservedSMEM_offset_0_alias,@"STO_CUDA_RESERVED_SHARED STV_DEFAULT"
__nv_reservedSMEM_offset_0_alias:
	.zero		0
	.zero		64


//--------------------- .nv.constant0._Z28sparseMatrixVectorProductGPUPKfPKiS2_S0_Pfi --------------------------
	.section	.nv.constant0._Z28sparseMatrixVectorProductGPUPKfPKiS2_S0_Pfi,"a",@progbits
	.sectionflags	@""
	.align	4
.nv.constant0._Z28sparseMatrixVectorProductGPUPKfPKiS2_S0_Pfi:
	.zero		940


//--------------------- SYMBOLS --------------------------

	.type		.nv.reservedSmem.offset0,@object
	.size		.nv.reservedSmem.offset0,0x4
